//
// Generated by NVIDIA NVVM Compiler
//
// Compiler Build ID: CL-36424714
// Cuda compilation tools, release 13.0, V13.0.88
// Based on NVVM 20.0.0
//

.version 9.0
.target sm_100
.address_size 64

	// .globl	_Z13matrixMulCUDAPfS_S_

.visible .entry _Z13matrixMulCUDAPfS_S_(
	.param .u64 .ptr .align 1 _Z13matrixMulCUDAPfS_S__param_0,
	.param .u64 .ptr .align 1 _Z13matrixMulCUDAPfS_S__param_1,
	.param .u64 .ptr .align 1 _Z13matrixMulCUDAPfS_S__param_2
)
{
	.reg .pred 	%p<5>;
	.reg .b32 	%r<19>;
	.reg .b32 	%f<52>;
	.reg .b64 	%rd<18>;

	ld.param.u64 	%rd5, [_Z13matrixMulCUDAPfS_S__param_0];
	ld.param.u64 	%rd6, [_Z13matrixMulCUDAPfS_S__param_1];
	ld.param.u64 	%rd7, [_Z13matrixMulCUDAPfS_S__param_2];
	mov.u32 	%r8, %ctaid.y;
	mov.u32 	%r9, %ntid.y;
	mov.u32 	%r10, %tid.y;
	mad.lo.s32 	%r11, %r8, %r9, %r10;
	mov.u32 	%r12, %ctaid.x;
	mov.u32 	%r13, %ntid.x;
	mov.u32 	%r14, %tid.x;
	mad.lo.s32 	%r2, %r12, %r13, %r14;
	setp.gt.s32 	%p1, %r2, 1023;
	setp.gt.u32 	%p2, %r11, 1023;
	or.pred  	%p3, %p1, %p2;
	@%p3 bra 	$L__BB0_4;
	shl.b32 	%r3, %r11, 10;
	mul.wide.u32 	%rd8, %r3, 4;
	cvta.to.global.u64 	%rd9, %rd6;
	add.s64 	%rd10, %rd8, %rd9;
	add.s64 	%rd17, %rd10, 32;
	cvta.to.global.u64 	%rd11, %rd7;
	add.s64 	%rd2, %rd11, 32768;
	mov.f32 	%f51, 0f00000000;
	mov.b32 	%r18, 0;
	mov.u32 	%r17, %r2;
$L__BB0_2:
	mul.wide.s32 	%rd12, %r17, 4;
	add.s64 	%rd13, %rd2, %rd12;
	ld.global.f32 	%f4, [%rd17+-32];
	ld.global.f32 	%f5, [%rd13+-32768];
	fma.rn.f32 	%f6, %f4, %f5, %f51;
	ld.global.f32 	%f7, [%rd17+-28];
	ld.global.f32 	%f8, [%rd13+-28672];
	fma.rn.f32 	%f9, %f7, %f8, %f6;
	ld.global.f32 	%f10, [%rd17+-24];
	ld.global.f32 	%f11, [%rd13+-24576];
	fma.rn.f32 	%f12, %f10, %f11, %f9;
	ld.global.f32 	%f13, [%rd17+-20];
	ld.global.f32 	%f14, [%rd13+-20480];
	fma.rn.f32 	%f15, %f13, %f14, %f12;
	ld.global.f32 	%f16, [%rd17+-16];
	ld.global.f32 	%f17, [%rd13+-16384];
	fma.rn.f32 	%f18, %f16, %f17, %f15;
	ld.global.f32 	%f19, [%rd17+-12];
	ld.global.f32 	%f20, [%rd13+-12288];
	fma.rn.f32 	%f21, %f19, %f20, %f18;
	ld.global.f32 	%f22, [%rd17+-8];
	ld.global.f32 	%f23, [%rd13+-8192];
	fma.rn.f32 	%f24, %f22, %f23, %f21;
	ld.global.f32 	%f25, [%rd17+-4];
	ld.global.f32 	%f26, [%rd13+-4096];
	fma.rn.f32 	%f27, %f25, %f26, %f24;
	ld.global.f32 	%f28, [%rd17];
	ld.global.f32 	%f29, [%rd13];
	fma.rn.f32 	%f30, %f28, %f29, %f27;
	ld.global.f32 	%f31, [%rd17+4];
	ld.global.f32 	%f32, [%rd13+4096];
	fma.rn.f32 	%f33, %f31, %f32, %f30;
	ld.global.f32 	%f34, [%rd17+8];
	ld.global.f32 	%f35, [%rd13+8192];
	fma.rn.f32 	%f36, %f34, %f35, %f33;
	ld.global.f32 	%f37, [%rd17+12];
	ld.global.f32 	%f38, [%rd13+12288];
	fma.rn.f32 	%f39, %f37, %f38, %f36;
	ld.global.f32 	%f40, [%rd17+16];
	ld.global.f32 	%f41, [%rd13+16384];
	fma.rn.f32 	%f42, %f40, %f41, %f39;
	ld.global.f32 	%f43, [%rd17+20];
	ld.global.f32 	%f44, [%rd13+20480];
	fma.rn.f32 	%f45, %f43, %f44, %f42;
	ld.global.f32 	%f46, [%rd17+24];
	ld.global.f32 	%f47, [%rd13+24576];
	fma.rn.f32 	%f48, %f46, %f47, %f45;
	ld.global.f32 	%f49, [%rd17+28];
	ld.global.f32 	%f50, [%rd13+28672];
	fma.rn.f32 	%f51, %f49, %f50, %f48;
	add.s32 	%r18, %r18, 16;
	add.s64 	%rd17, %rd17, 64;
	add.s32 	%r17, %r17, 16384;
	setp.ne.s32 	%p4, %r18, 1024;
	@%p4 bra 	$L__BB0_2;
	add.s32 	%r16, %r3, %r2;
	cvta.to.global.u64 	%rd14, %rd5;
	mul.wide.s32 	%rd15, %r16, 4;
	add.s64 	%rd16, %rd14, %rd15;
	st.global.f32 	[%rd16], %f51;
$L__BB0_4:
	ret;

}


// ===== COMPILED SASS (sm_100) =====

	.target	sm_100

	.elftype	@"ET_EXEC"


//--------------------- .note.nv.tkinfo           --------------------------
	.section	.note.nv.tkinfo,"",@"SHT_NOTE"
	.sectionflags	@"SHF_NOTE_NV_TKINFO"
	.tkinfo
        /*0018*/ 	.word	0x00000002
        /*0030*/ 	.string	""
        /*0030*/ 	.string	"ptxas"
        /*0030*/ 	.string	"Cuda compilation tools, release 13.0, V13.0.88"
        /*0030*/ 	.string	"Build cuda_13.0.r13.0/compiler.36424714_0"
        /*0030*/ 	.string	"-arch sm_100 -m 64 "



//--------------------- .note.nv.cuinfo           --------------------------
	.section	.note.nv.cuinfo,"",@"SHT_NOTE"
	.sectionflags	@"SHF_NOTE_NV_CUINFO"
        /*0018*/ 	.short	0x0002
        /*001a*/ 	.short	0x0064
        /*001c*/ 	.short	0x0082
	.zero		2


//--------------------- .nv.info                  --------------------------
	.section	.nv.info,"",@"SHT_CUDA_INFO"
	.align	4


	//----- nvinfo : EIATTR_REGCOUNT
	.align		4
        /*0000*/ 	.byte	0x04, 0x2f
        /*0002*/ 	.short	(.L_1 - .L_0)
	.align		4
.L_0:
        /*0004*/ 	.word	index@(_Z13matrixMulCUDAPfS_S_)
        /*0008*/ 	.word	0x0000001f


	//----- nvinfo : EIATTR_FRAME_SIZE
	.align		4
.L_1:
        /*000c*/ 	.byte	0x04, 0x11
        /*000e*/ 	.short	(.L_3 - .L_2)
	.align		4
.L_2:
        /*0010*/ 	.word	index@(_Z13matrixMulCUDAPfS_S_)
        /*0014*/ 	.word	0x00000000


	//----- nvinfo : EIATTR_MIN_STACK_SIZE
	.align		4
.L_3:
        /*0018*/ 	.byte	0x04, 0x12
        /*001a*/ 	.short	(.L_5 - .L_4)
	.align		4
.L_4:
        /*001c*/ 	.word	index@(_Z13matrixMulCUDAPfS_S_)
        /*0020*/ 	.word	0x00000000
.L_5:


//--------------------- .nv.compat                --------------------------
	.section	.nv.compat,"",@"SHT_CUDA_COMPAT_INFO"
	.align	4
        /*0000*/ 	.byte	0x02, 0x09, 0x00, 0x00, 0x02, 0x02, 0x01, 0x00, 0x02, 0x05, 0x05, 0x00, 0x03, 0x07, 0x01, 0x01
        /*0010*/ 	.byte	0x02, 0x03, 0x00, 0x00, 0x02, 0x06, 0x01, 0x00, 0x04, 0x0b, 0x08, 0x00, 0x09, 0x00, 0x00, 0x00
        /*0020*/ 	.byte	0x00, 0x00, 0x00, 0x00


//--------------------- .nv.info._Z13matrixMulCUDAPfS_S_ --------------------------
	.section	.nv.info._Z13matrixMulCUDAPfS_S_,"",@"SHT_CUDA_INFO"
	.sectionflags	@""
	.align	4


	//----- nvinfo : EIATTR_CUDA_API_VERSION
	.align		4
        /*0000*/ 	.byte	0x04, 0x37
        /*0002*/ 	.short	(.L_7 - .L_6)
.L_6:
        /*0004*/ 	.word	0x00000082


	//----- nvinfo : EIATTR_KPARAM_INFO
	.align		4
.L_7:
        /*0008*/ 	.byte	0x04, 0x17
        /*000a*/ 	.short	(.L_9 - .L_8)
.L_8:
        /*000c*/ 	.word	0x00000000
        /*0010*/ 	.short	0x0002
        /*0012*/ 	.short	0x0010
        /*0014*/ 	.byte	0x00, 0xf5, 0x21, 0x00


	//----- nvinfo : EIATTR_KPARAM_INFO
	.align		4
.L_9:
        /*0018*/ 	.byte	0x04, 0x17
        /*001a*/ 	.short	(.L_11 - .L_10)
.L_10:
        /*001c*/ 	.word	0x00000000
        /*0020*/ 	.short	0x0001
        /*0022*/ 	.short	0x0008
        /*0024*/ 	.byte	0x00, 0xf5, 0x21, 0x00


	//----- nvinfo : EIATTR_KPARAM_INFO
	.align		4
.L_11:
        /*0028*/ 	.byte	0x04, 0x17
        /*002a*/ 	.short	(.L_13 - .L_12)
.L_12:
        /*002c*/ 	.word	0x00000000
        /*0030*/ 	.short	0x0000
        /*0032*/ 	.short	0x0000
        /*0034*/ 	.byte	0x00, 0xf5, 0x21, 0x00


	//----- nvinfo : EIATTR_SPARSE_MMA_MASK
	.align		4
.L_13:
        /*0038*/ 	.byte	0x03, 0x50
        /*003a*/ 	.short	0x0000


	//----- nvinfo : EIATTR_MAXREG_COUNT
	.align		4
        /*003c*/ 	.byte	0x03, 0x1b
        /*003e*/ 	.short	0x00ff


	//----- nvinfo : EIATTR_MERCURY_ISA_VERSION
	.align		4
        /*0040*/ 	.byte	0x03, 0x5f
        /*0042*/ 	.short	0x0101


	//----- nvinfo : EIATTR_VRC_CTA_INIT_COUNT
	.align		4
        /*0044*/ 	.byte	0x02, 0x4a
	.zero		1
	.zero		1


	//----- nvinfo : EIATTR_EXIT_INSTR_OFFSETS
	.align		4
        /*0048*/ 	.byte	0x04, 0x1c
        /*004a*/ 	.short	(.L_15 - .L_14)


	//   ....[0]....
.L_14:
        /*004c*/ 	.word	0x000000b0


	//   ....[1]....
        /*0050*/ 	.word	0x00000550


	//----- nvinfo : EIATTR_CBANK_PARAM_SIZE
	.align		4
.L_15:
        /*0054*/ 	.byte	0x03, 0x19
        /*0056*/ 	.short	0x0018


	//----- nvinfo : EIATTR_PARAM_CBANK
	.align		4
        /*0058*/ 	.byte	0x04, 0x0a
        /*005a*/ 	.short	(.L_17 - .L_16)
	.align		4
.L_16:
        /*005c*/ 	.word	index@(.nv.constant0._Z13matrixMulCUDAPfS_S_)
        /*0060*/ 	.short	0x0380
        /*0062*/ 	.short	0x0018


	//----- nvinfo : EIATTR_SW_WAR
	.align		4
.L_17:
        /*0064*/ 	.byte	0x04, 0x36
        /*0066*/ 	.short	(.L_19 - .L_18)
.L_18:
        /*0068*/ 	.word	0x00000008
.L_19:


//--------------------- .nv.callgraph             --------------------------
	.section	.nv.callgraph,"",@"SHT_CUDA_CALLGRAPH"
	.align	4
	.sectionentsize	8
	.align		4
        /*0000*/ 	.word	0x00000000
	.align		4
        /*0004*/ 	.word	0xffffffff
	.align		4
        /*0008*/ 	.word	0x00000000
	.align		4
        /*000c*/ 	.word	0xfffffffe
	.align		4
        /*0010*/ 	.word	0x00000000
	.align		4
        /*0014*/ 	.word	0xfffffffd
	.align		4
        /*0018*/ 	.word	0x00000000
	.align		4
        /*001c*/ 	.word	0xfffffffc


//--------------------- .text._Z13matrixMulCUDAPfS_S_ --------------------------
	.section	.text._Z13matrixMulCUDAPfS_S_,"ax",@progbits
	.align	128
        .global         _Z13matrixMulCUDAPfS_S_
        .type           _Z13matrixMulCUDAPfS_S_,@function
        .size           _Z13matrixMulCUDAPfS_S_,(.L_x_2 - _Z13matrixMulCUDAPfS_S_)
        .other          _Z13matrixMulCUDAPfS_S_,@"STO_CUDA_ENTRY STV_DEFAULT"
_Z13matrixMulCUDAPfS_S_:
.text._Z13matrixMulCUDAPfS_S_:
[----:B------:R-:W-:Y:S01]  /*0000*/  LDC R1, c[0x0][0x37c] ;  /* 0x0000df00ff017b82 */ /* 0x000fe20000000800 */
[----:B------:R-:W0:Y:S07]  /*0010*/  S2R R0, SR_TID.Y ;  /* 0x0000000000007919 */ /* 0x000e2e0000002200 */
[----:B------:R-:W0:Y:S01]  /*0020*/  S2UR UR4, SR_CTAID.Y ;  /* 0x00000000000479c3 */ /* 0x000e220000002600 */
[----:B------:R-:W1:Y:S07]  /*0030*/  S2R R3, SR_TID.X ;  /* 0x0000000000037919 */ /* 0x000e6e0000002100 */
[----:B------:R-:W0:Y:S08]  /*0040*/  LDC R7, c[0x0][0x364] ;  /* 0x0000d900ff077b82 */ /* 0x000e300000000800 */
[----:B------:R-:W1:Y:S08]  /*0050*/  S2UR UR5, SR_CTAID.X ;  /* 0x00000000000579c3 */ /* 0x000e700000002500 */
[----:B------:R-:W1:Y:S01]  /*0060*/  LDC R2, c[0x0][0x360] ;  /* 0x0000d800ff027b82 */ /* 0x000e620000000800 */
[----:B0-----:R-:W-:-:S05]  /*0070*/  IMAD R7, R7, UR4, R0 ;  /* 0x0000000407077c24 */ /* 0x001fca000f8e0200 */
[----:B------:R-:W-:Y:S01]  /*0080*/  ISETP.GT.U32.AND P0, PT, R7, 0x3ff, PT ;  /* 0x000003ff0700780c */ /* 0x000fe20003f04070 */
[----:B-1----:R-:W-:-:S05]  /*0090*/  IMAD R0, R2, UR5, R3 ;  /* 0x0000000502007c24 */ /* 0x002fca000f8e0203 */
[----:B------:R-:W-:-:S13]  /*00a0*/  ISETP.GT.OR P0, PT, R0, 0x3ff, P0 ;  /* 0x000003ff0000780c */ /* 0x000fda0000704670 */
[----:B------:R-:W-:Y:S05]  /*00b0*/  @P0 EXIT ;  /* 0x000000000000094d */ /* 0x000fea0003800000 */
[----:B------:R-:W0:Y:S01]  /*00c0*/  LDC.64 R2, c[0x0][0x388] ;  /* 0x0000e200ff027b82 */ /* 0x000e220000000a00 */
[----:B------:R-:W1:Y:S01]  /*00d0*/  LDCU.64 UR6, c[0x0][0x390] ;  /* 0x00007200ff0677ac */ /* 0x000e620008000a00 */
[----:B------:R-:W-:Y:S01]  /*00e0*/  SHF.L.U32 R7, R7, 0xa, RZ ;  /* 0x0000000a07077819 */ /* 0x000fe200000006ff */
[----:B------:R-:W-:Y:S01]  /*00f0*/  HFMA2 R14, -RZ, RZ, 0, 0 ;  /* 0x00000000ff0e7431 */ /* 0x000fe200000001ff */
[----:B------:R-:W-:Y:S01]  /*0100*/  MOV R6, R0 ;  /* 0x0000000000067202 */ /* 0x000fe20000000f00 */
[----:B------:R-:W2:Y:S01]  /*0110*/  LDCU.64 UR8, c[0x0][0x358] ;  /* 0x00006b00ff0877ac */ /* 0x000ea20008000a00 */
[----:B------:R-:W-:Y:S01]  /*0120*/  UMOV UR4, URZ ;  /* 0x000000ff00047c82 */ /* 0x000fe20008000000 */
[----:B-1----:R-:W-:-:S04]  /*0130*/  UIADD3 UR5, UP0, UPT, UR6, 0x8000, URZ ;  /* 0x0000800006057890 */ /* 0x002fc8000ff1e0ff */
[----:B------:R-:W-:Y:S01]  /*0140*/  UIADD3.X UR6, UPT, UPT, URZ, UR7, URZ, UP0, !UPT ;  /* 0x00000007ff067290 */ /* 0x000fe200087fe4ff */
[----:B0-----:R-:W-:-:S03]  /*0150*/  IMAD.WIDE.U32 R2, R7, 0x4, R2 ;  /* 0x0000000407027825 */ /* 0x001fc600078e0002 */
[----:B------:R-:W-:-:S04]  /*0160*/  IADD3 R4, P0, PT, R2, 0x20, RZ ;  /* 0x0000002002047810 */ /* 0x000fc80007f1e0ff */
[----:B--2---:R-:W-:-:S09]  /*0170*/  IADD3.X R5, PT, PT, RZ, R3, RZ, P0, !PT ;  /* 0x00000003ff057210 */ /* 0x004fd200007fe4ff */
.L_x_0:
[----:B------:R-:W-:Y:S01]  /*0180*/  MOV R2, UR5 ;  /* 0x0000000500027c02 */ /* 0x000fe20008000f00 */
[----:B------:R-:W2:Y:S01]  /*0190*/  LDG.E R15, desc[UR8][R4.64+-0x20] ;  /* 0xffffe008040f7981 */ /* 0x000ea2000c1e1900 */
[----:B------:R-:W-:-:S03]  /*01a0*/  MOV R3, UR6 ;  /* 0x0000000600037c02 */ /* 0x000fc60008000f00 */
[----:B------:R-:W3:Y:S01]  /*01b0*/  LDG.E R24, desc[UR8][R4.64+-0x1c] ;  /* 0xffffe40804187981 */ /* 0x000ee2000c1e1900 */
[----:B------:R-:W-:-:S03]  /*01c0*/  IMAD.WIDE R2, R6, 0x4, R2 ;  /* 0x0000000406027825 */ /* 0x000fc600078e0202 */
[----:B------:R-:W4:Y:S04]  /*01d0*/  LDG.E R19, desc[UR8][R4.64+-0x18] ;  /* 0xffffe80804137981 */ /* 0x000f28000c1e1900 */
[----:B------:R-:W2:Y:S04]  /*01e0*/  LDG.E R16, desc[UR8][R2.64+-0x8000] ;  /* 0xff80000802107981 */ /* 0x000ea8000c1e1900 */
[----:B------:R-:W3:Y:S04]  /*01f0*/  LDG.E R25, desc[UR8][R2.64+-0x7000] ;  /* 0xff90000802197981 */ /* 0x000ee8000c1e1900 */
[----:B------:R-:W4:Y:S04]  /*0200*/  LDG.E R18, desc[UR8][R2.64+-0x6000] ;  /* 0xffa0000802127981 */ /* 0x000f28000c1e1900 */
[----:B------:R-:W5:Y:S04]  /*0210*/  LDG.E R20, desc[UR8][R4.64+-0x14] ;  /* 0xffffec0804147981 */ /* 0x000f68000c1e1900 */
        /* <DEDUP_REMOVED lines=11> */
[----:B------:R-:W5:Y:S01]  /*02d0*/  LDG.E R26, desc[UR8][R4.64+0x1c] ;  /* 0x00001c08041a7981 */ /* 0x000f62000c1e1900 */
[----:B--2---:R-:W-:-:S03]  /*02e0*/  FFMA R15, R15, R16, R14 ;  /* 0x000000100f0f7223 */ /* 0x004fc6000000000e */
[----:B------:R-:W2:Y:S01]  /*02f0*/  LDG.E R16, desc[UR8][R4.64] ;  /* 0x0000000804107981 */ /* 0x000ea2000c1e1900 */
[----:B---3--:R-:W-:-:S03]  /*0300*/  FFMA R24, R24, R25, R15 ;  /* 0x0000001918187223 */ /* 0x008fc6000000000f */
[----:B------:R-:W3:Y:S01]  /*0310*/  LDG.E R14, desc[UR8][R4.64+0x4] ;  /* 0x00000408040e7981 */ /* 0x000ee2000c1e1900 */
[----:B----4-:R-:W-:-:S03]  /*0320*/  FFMA R25, R19, R18, R24 ;  /* 0x0000001213197223 */ /* 0x010fc60000000018 */
[----:B------:R-:W3:Y:S04]  /*0330*/  LDG.E R15, desc[UR8][R2.64+0x1000] ;  /* 0x00100008020f7981 */ /* 0x000ee8000c1e1900 */
[----:B------:R-:W4:Y:S01]  /*0340*/  LDG.E R18, desc[UR8][R4.64+0x8] ;  /* 0x0000080804127981 */ /* 0x000f22000c1e1900 */
[----:B-----5:R-:W-:-:S03]  /*0350*/  FFMA R25, R20, R21, R25 ;  /* 0x0000001514197223 */ /* 0x020fc60000000019 */
[----:B------:R-:W4:Y:S04]  /*0360*/  LDG.E R19, desc[UR8][R2.64+0x2000] ;  /* 0x0020000802137981 */ /* 0x000f28000c1e1900 */
[----:B------:R-:W5:Y:S01]  /*0370*/  LDG.E R20, desc[UR8][R4.64+0xc] ;  /* 0x00000c0804147981 */ /* 0x000f62000c1e1900 */
[----:B------:R-:W-:-:S03]  /*0380*/  FFMA R25, R22, R23, R25 ;  /* 0x0000001716197223 */ /* 0x000fc60000000019 */
[----:B------:R-:W5:Y:S04]  /*0390*/  LDG.E R21, desc[UR8][R2.64+0x3000] ;  /* 0x0030000802157981 */ /* 0x000f68000c1e1900 */
[----:B------:R-:W5:Y:S04]  /*03a0*/  LDG.E R22, desc[UR8][R4.64+0x10] ;  /* 0x0000100804167981 */ /* 0x000f68000c1e1900 */
[----:B------:R-:W5:Y:S01]  /*03b0*/  LDG.E R23, desc[UR8][R2.64+0x4000] ;  /* 0x0040000802177981 */ /* 0x000f62000c1e1900 */
[----:B------:R-:W-:-:S03]  /*03c0*/  FFMA R28, R12, R13, R25 ;  /* 0x0000000d0c1c7223 */ /* 0x000fc60000000019 */
[----:B------:R-:W5:Y:S04]  /*03d0*/  LDG.E R24, desc[UR8][R4.64+0x14] ;  /* 0x0000140804187981 */ /* 0x000f68000c1e1900 */
[----:B------:R-:W5:Y:S04]  /*03e0*/  LDG.E R25, desc[UR8][R2.64+0x5000] ;  /* 0x0050000802197981 */ /* 0x000f68000c1e1900 */
[----:B------:R0:W5:Y:S04]  /*03f0*/  LDG.E R13, desc[UR8][R4.64+0x18] ;  /* 0x00001808040d7981 */ /* 0x000168000c1e1900 */
[----:B------:R-:W5:Y:S01]  /*0400*/  LDG.E R12, desc[UR8][R2.64+0x6000] ;  /* 0x00600008020c7981 */ /* 0x000f62000c1e1900 */
[----:B------:R-:W-:-:S04]  /*0410*/  FFMA R9, R9, R8, R28 ;  /* 0x0000000809097223 */ /* 0x000fc8000000001c */
[----:B------:R-:W-:Y:S01]  /*0420*/  FFMA R9, R10, R11, R9 ;  /* 0x0000000b0a097223 */ /* 0x000fe20000000009 */
[----:B------:R-:W-:-:S04]  /*0430*/  UIADD3 UR4, UPT, UPT, UR4, 0x10, URZ ;  /* 0x0000001004047890 */ /* 0x000fc8000fffe0ff */
[----:B------:R-:W-:Y:S01]  /*0440*/  UISETP.NE.AND UP0, UPT, UR4, 0x400, UPT ;  /* 0x000004000400788c */ /* 0x000fe2000bf05270 */
[----:B0-----:R-:W-:Y:S02]  /*0450*/  IADD3 R4, P0, PT, R4, 0x40, RZ ;  /* 0x0000004004047810 */ /* 0x001fe40007f1e0ff */
[----:B------:R-:W-:Y:S02]  /*0460*/  IADD3 R6, PT, PT, R6, 0x4000, RZ ;  /* 0x0000400006067810 */ /* 0x000fe40007ffe0ff */
[----:B------:R-:W-:Y:S01]  /*0470*/  IADD3.X R5, PT, PT, RZ, R5, RZ, P0, !PT ;  /* 0x00000005ff057210 */ /* 0x000fe200007fe4ff */
[----:B--2---:R-:W-:-:S04]  /*0480*/  FFMA R9, R16, R17, R9 ;  /* 0x0000001110097223 */ /* 0x004fc80000000009 */
[----:B---3--:R-:W-:-:S04]  /*0490*/  FFMA R9, R14, R15, R9 ;  /* 0x0000000f0e097223 */ /* 0x008fc80000000009 */
[----:B----4-:R-:W-:-:S04]  /*04a0*/  FFMA R9, R18, R19, R9 ;  /* 0x0000001312097223 */ /* 0x010fc80000000009 */
[----:B-----5:R-:W-:-:S04]  /*04b0*/  FFMA R9, R20, R21, R9 ;  /* 0x0000001514097223 */ /* 0x020fc80000000009 */
[----:B------:R-:W-:-:S04]  /*04c0*/  FFMA R9, R22, R23, R9 ;  /* 0x0000001716097223 */ /* 0x000fc80000000009 */
[----:B------:R-:W-:-:S04]  /*04d0*/  FFMA R24, R24, R25, R9 ;  /* 0x0000001918187223 */ /* 0x000fc80000000009 */
[----:B------:R-:W-:-:S04]  /*04e0*/  FFMA R13, R13, R12, R24 ;  /* 0x0000000c0d0d7223 */ /* 0x000fc80000000018 */
[----:B------:R-:W-:Y:S01]  /*04f0*/  FFMA R14, R26, R27, R13 ;  /* 0x0000001b1a0e7223 */ /* 0x000fe2000000000d */
[----:B------:R-:W-:Y:S06]  /*0500*/  BRA.U UP0, `(.L_x_0) ;  /* 0xfffffffd001c7547 */ /* 0x000fec000b83ffff */
[----:B------:R-:W0:Y:S01]  /*0510*/  LDC.64 R2, c[0x0][0x380] ;  /* 0x0000e000ff027b82 */ /* 0x000e220000000a00 */
[----:B------:R-:W-:-:S05]  /*0520*/  IADD3 R7, PT, PT, R0, R7, RZ ;  /* 0x0000000700077210 */ /* 0x000fca0007ffe0ff */
[----:B0-----:R-:W-:-:S05]  /*0530*/  IMAD.WIDE R2, R7, 0x4, R2 ;  /* 0x0000000407027825 */ /* 0x001fca00078e0202 */
[----:B------:R-:W-:Y:S01]  /*0540*/  STG.E desc[UR8][R2.64], R14 ;  /* 0x0000000e02007986 */ /* 0x000fe2000c101908 */
[----:B------:R-:W-:Y:S05]  /*0550*/  EXIT ;  /* 0x000000000000794d */ /* 0x000fea0003800000 */
.L_x_1:
[----:B------:R-:W-:-:S00]  /*0560*/  BRA `(.L_x_1) ;  /* 0xfffffffc00fc7947 */ /* 0x000fc0000383ffff */
[----:B------:R-:W-:-:S00]  /*0570*/  NOP ;  /* 0x0000000000007918 */ /* 0x000fc00000000000 */
        /* <DEDUP_REMOVED lines=8> */
.L_x_2:


//--------------------- .nv.shared.reserved.0     --------------------------
	.section	.nv.shared.reserved.0,"aw",@nobits
	.weak		__nv_reservedSMEM_offset_0_alias
	.size		__nv_reservedSMEM_offset_0_alias, 0, 64
	.other		__nv_reservedSMEM_offset_0_alias,@"STO_CUDA_RESERVED_SHARED STV_DEFAULT"
__nv_reservedSMEM_offset_0_alias:
	.zero		0
	.zero		64


//--------------------- .nv.constant0._Z13matrixMulCUDAPfS_S_ --------------------------
	.section	.nv.constant0._Z13matrixMulCUDAPfS_S_,"a",@progbits
	.sectionflags	@""
	.align	4
.nv.constant0._Z13matrixMulCUDAPfS_S_:
	.zero		920


//--------------------- SYMBOLS --------------------------

	.type		.nv.reservedSmem.offset0,@object
	.size		.nv.reservedSmem.offset0,0x4
